	.headerflags	@"EF_CUDA_TEXMODE_UNIFIED EF_CUDA_64BIT_ADDRESS EF_CUDA_ACCELERATORS EF_CUDA_SM90 EF_CUDA_VIRTUAL_SM(EF_CUDA_SM90)"
	.elftype	@"ET_EXEC"


//--------------------- .nv.info                  --------------------------
	.section	.nv.info,"",@"SHT_CUDA_INFO"
	.align	4


	//----- nvinfo : EIATTR_REGCOUNT
	.align		4
        /*0000*/ 	.byte	0x04, 0x2f
        /*0002*/ 	.short	(.L_1 - .L_0)
	.align		4
.L_0:
        /*0004*/ 	.word	index@(triton_poi_fused_41)
        /*0008*/ 	.word	0x0000001e


	//----- nvinfo : EIATTR_MIN_STACK_SIZE
	.align		4
.L_1:
        /*000c*/ 	.byte	0x04, 0x12
        /*000e*/ 	.short	(.L_3 - .L_2)
	.align		4
.L_2:
        /*0010*/ 	.word	index@(triton_poi_fused_41)
        /*0014*/ 	.word	0x00000000


	//----- nvinfo : EIATTR_FRAME_SIZE
	.align		4
.L_3:
        /*0018*/ 	.byte	0x04, 0x11
        /*001a*/ 	.short	(.L_5 - .L_4)
	.align		4
.L_4:
        /*001c*/ 	.word	index@(triton_poi_fused_41)
        /*0020*/ 	.word	0x00000000


	//----- nvinfo : EIATTR_MIN_STACK_SIZE
	.align		4
.L_5:
        /*0024*/ 	.byte	0x04, 0x12
        /*0026*/ 	.short	(.L_7 - .L_6)
	.align		4
.L_6:
        /*0028*/ 	.word	index@(triton_poi_fused_41)
        /*002c*/ 	.word	0x00000000
.L_7:


//--------------------- .nv.info.triton_poi_fused_41 --------------------------
	.section	.nv.info.triton_poi_fused_41,"",@"SHT_CUDA_INFO"
	.sectionflags	@""
	.align	4


	//----- nvinfo : EIATTR_CUDA_API_VERSION
	.align		4
        /*0000*/ 	.byte	0x04, 0x37
        /*0002*/ 	.short	(.L_9 - .L_8)
.L_8:
        /*0004*/ 	.word	0x0000007c


	//----- nvinfo : EIATTR_KPARAM_INFO
	.align		4
.L_9:
        /*0008*/ 	.byte	0x04, 0x17
        /*000a*/ 	.short	(.L_11 - .L_10)
.L_10:
        /*000c*/ 	.word	0x00000000
        /*0010*/ 	.short	0x0003
        /*0012*/ 	.short	0x0014
        /*0014*/ 	.byte	0x00, 0xf0, 0x11, 0x00


	//----- nvinfo : EIATTR_KPARAM_INFO
	.align		4
.L_11:
        /*0018*/ 	.byte	0x04, 0x17
        /*001a*/ 	.short	(.L_13 - .L_12)
.L_12:
        /*001c*/ 	.word	0x00000000
        /*0020*/ 	.short	0x0002
        /*0022*/ 	.short	0x0010
        /*0024*/ 	.byte	0x00, 0xf0, 0x11, 0x00


	//----- nvinfo : EIATTR_KPARAM_INFO
	.align		4
.L_13:
        /*0028*/ 	.byte	0x04, 0x17
        /*002a*/ 	.short	(.L_15 - .L_14)
.L_14:
        /*002c*/ 	.word	0x00000000
        /*0030*/ 	.short	0x0001
        /*0032*/ 	.short	0x0008
        /*0034*/ 	.byte	0x00, 0xf4, 0x21, 0x00


	//----- nvinfo : EIATTR_KPARAM_INFO
	.align		4
.L_15:
        /*0038*/ 	.byte	0x04, 0x17
        /*003a*/ 	.short	(.L_17 - .L_16)
.L_16:
        /*003c*/ 	.word	0x00000000
        /*0040*/ 	.short	0x0000
        /*0042*/ 	.short	0x0000
        /*0044*/ 	.byte	0x00, 0xf4, 0x21, 0x00


	//----- nvinfo : EIATTR_SPARSE_MMA_MASK
	.align		4
.L_17:
        /*0048*/ 	.byte	0x03, 0x50
        /*004a*/ 	.short	0x0000


	//----- nvinfo : EIATTR_MAXREG_COUNT
	.align		4
        /*004c*/ 	.byte	0x03, 0x1b
        /*004e*/ 	.short	0x00ff


	//----- nvinfo : EIATTR_EXIT_INSTR_OFFSETS
	.align		4
        /*0050*/ 	.byte	0x04, 0x1c
        /*0052*/ 	.short	(.L_19 - .L_18)


	//   ....[0]....
.L_18:
        /*0054*/ 	.word	0x000006c0


	//   ....[1]....
        /*0058*/ 	.word	0x00000710


	//----- nvinfo : EIATTR_REQNTID
	.align		4
.L_19:
        /*005c*/ 	.byte	0x04, 0x10
        /*005e*/ 	.short	(.L_21 - .L_20)
.L_20:
        /*0060*/ 	.word	0x00000080
        /*0064*/ 	.word	0x00000001
        /*0068*/ 	.word	0x00000001


	//----- nvinfo : EIATTR_CBANK_PARAM_SIZE
	.align		4
.L_21:
        /*006c*/ 	.byte	0x03, 0x19
        /*006e*/ 	.short	0x0018


	//----- nvinfo : EIATTR_PARAM_CBANK
	.align		4
        /*0070*/ 	.byte	0x04, 0x0a
        /*0072*/ 	.short	(.L_23 - .L_22)
	.align		4
.L_22:
        /*0074*/ 	.word	index@(.nv.constant0.triton_poi_fused_41)
        /*0078*/ 	.short	0x0210
        /*007a*/ 	.short	0x0018


	//----- nvinfo : EIATTR_SW_WAR
	.align		4
.L_23:
        /*007c*/ 	.byte	0x04, 0x36
        /*007e*/ 	.short	(.L_25 - .L_24)
.L_24:
        /*0080*/ 	.word	0x00000008
.L_25:


//--------------------- .nv.callgraph             --------------------------
	.section	.nv.callgraph,"",@"SHT_CUDA_CALLGRAPH"
	.align	4
	.sectionentsize	8
	.align		4
        /*0000*/ 	.word	0x00000000
	.align		4
        /*0004*/ 	.word	0xffffffff
	.align		4
        /*0008*/ 	.word	0x00000000
	.align		4
        /*000c*/ 	.word	0xfffffffe
	.align		4
        /*0010*/ 	.word	0x00000000
	.align		4
        /*0014*/ 	.word	0xfffffffd
	.align		4
        /*0018*/ 	.word	0x00000000
	.align		4
        /*001c*/ 	.word	0xfffffffc


//--------------------- .text.triton_poi_fused_41 --------------------------
	.section	.text.triton_poi_fused_41,"ax",@progbits
	.sectionflags	@"SHF_BARRIERS=1"
	.align	128
        .global         triton_poi_fused_41
        .type           triton_poi_fused_41,@function
        .size           triton_poi_fused_41,(.L_x_1 - triton_poi_fused_41)
        .other          triton_poi_fused_41,@"STO_CUDA_ENTRY STV_DEFAULT"
triton_poi_fused_41:
.text.triton_poi_fused_41:
[----:B------:R-:W0:Y:S01]  /*0000*/  LDC R1, c[0x0][0x28] ;  /* 0x00000a00ff017b82 */ /* 0x000e220000000800 */
[----:B------:R-:W1:Y:S07]  /*0010*/  S2R R19, SR_CTAID.Z ;  /* 0x0000000000137919 */ /* 0x000e6e0000002700 */
[----:B------:R-:W1:Y:S01]  /*0020*/  S2UR UR4, SR_CTAID.Y ;  /* 0x00000000000479c3 */ /* 0x000e620000002600 */
[----:B------:R-:W-:Y:S01]  /*0030*/  IMAD.MOV.U32 R14, RZ, RZ, RZ ;  /* 0x000000ffff0e7224 */ /* 0x000fe200078e00ff */
[----:B------:R-:W-:Y:S01]  /*0040*/  ULDC.64 UR6, c[0x0][0x208] ;  /* 0x0000820000067ab9 */ /* 0x000fe20000000a00 */
[----:B------:R-:W2:Y:S01]  /*0050*/  S2R R15, SR_CTAID.X ;  /* 0x00000000000f7919 */ /* 0x000ea20000002500 */
[----:B------:R-:W3:Y:S04]  /*0060*/  S2R R18, SR_TID.X ;  /* 0x0000000000127919 */ /* 0x000ee80000002100 */
[----:B------:R-:W1:Y:S08]  /*0070*/  LDC R0, c[0x0][0x10] ;  /* 0x00000400ff007b82 */ /* 0x000e700000000800 */
[----:B------:R-:W4:Y:S01]  /*0080*/  LDC.64 R16, c[0x0][0x210] ;  /* 0x00008400ff107b82 */ /* 0x000f220000000a00 */
[----:B-1----:R-:W-:-:S02]  /*0090*/  IMAD R19, R19, R0, UR4 ;  /* 0x0000000413137e24 */ /* 0x002fc4000f8e0200 */
[----:B--2---:R-:W-:Y:S02]  /*00a0*/  IMAD.SHL.U32 R15, R15, 0x10, RZ ;  /* 0x000000100f0f7824 */ /* 0x004fe400078e00ff */
[----:B------:R-:W-:Y:S01]  /*00b0*/  IMAD.SHL.U32 R19, R19, 0x40, RZ ;  /* 0x0000004013137824 */ /* 0x000fe200078e00ff */
[----:B---3--:R-:W-:Y:S02]  /*00c0*/  SHF.R.U32.HI R0, RZ, 0x4, R18 ;  /* 0x00000004ff007819 */ /* 0x008fe40000011612 */
[----:B------:R-:W-:Y:S02]  /*00d0*/  LOP3.LUT R4, R15, 0xf, R18, 0xf8, !PT ;  /* 0x0000000f0f047812 */ /* 0x000fe400078ef812 */
[----:B------:R-:W-:Y:S02]  /*00e0*/  SGXT.U32 R0, R0, 0x3 ;  /* 0x000000030000781a */ /* 0x000fe40000000000 */
[----:B------:R-:W-:Y:S02]  /*00f0*/  ISETP.GE.AND P0, PT, R4, 0x9, PT ;  /* 0x000000090400780c */ /* 0x000fe40003f06270 */
[----:B------:R-:W-:-:S02]  /*0100*/  LOP3.LUT R3, R19, 0x8, R0, 0xfe, !PT ;  /* 0x0000000813037812 */ /* 0x000fc400078efe00 */
[----:B------:R-:W-:Y:S02]  /*0110*/  LOP3.LUT R2, R19, R0, RZ, 0xfc, !PT ;  /* 0x0000000013027212 */ /* 0x000fe400078efcff */
[C---:B------:R-:W-:Y:S01]  /*0120*/  ISETP.LT.AND P2, PT, R3.reuse, 0x20000, !P0 ;  /* 0x000200000300780c */ /* 0x040fe20004741270 */
[--C-:B------:R-:W-:Y:S01]  /*0130*/  IMAD R3, R3, 0x9, R4.reuse ;  /* 0x0000000903037824 */ /* 0x100fe200078e0204 */
[----:B------:R-:W-:Y:S01]  /*0140*/  LOP3.LUT R6, R19, 0x10, R0, 0xfe, !PT ;  /* 0x0000001013067812 */ /* 0x000fe200078efe00 */
[C---:B------:R-:W-:Y:S01]  /*0150*/  IMAD R5, R2.reuse, 0x9, R4 ;  /* 0x0000000902057824 */ /* 0x040fe200078e0204 */
[----:B------:R-:W-:Y:S02]  /*0160*/  LOP3.LUT R7, R19, 0x18, R0, 0xfe, !PT ;  /* 0x0000001813077812 */ /* 0x000fe400078efe00 */
[----:B------:R-:W-:Y:S01]  /*0170*/  ISETP.LT.AND P1, PT, R2, 0x20000, !P0 ;  /* 0x000200000200780c */ /* 0x000fe20004721270 */
[----:B----4-:R-:W-:Y:S01]  /*0180*/  IMAD.WIDE R2, R3, 0x4, R16 ;  /* 0x0000000403027825 */ /* 0x010fe200078e0210 */
[----:B------:R-:W-:-:S02]  /*0190*/  ISETP.LT.AND P6, PT, R6, 0x20000, !P0 ;  /* 0x000200000600780c */ /* 0x000fc400047c1270 */
[----:B------:R-:W-:Y:S02]  /*01a0*/  LOP3.LUT R8, R19, 0x20, R0, 0xfe, !PT ;  /* 0x0000002013087812 */ /* 0x000fe400078efe00 */
[----:B------:R-:W-:Y:S01]  /*01b0*/  ISETP.LT.AND P5, PT, R7, 0x20000, !P0 ;  /* 0x000200000700780c */ /* 0x000fe200047a1270 */
[----:B------:R1:W2:Y:S01]  /*01c0*/  @P2 LDG.E.EL R14, desc[UR6][R2.64] ;  /* 0x00000006020e2981 */ /* 0x0002a2000c2e1900 */
[----:B------:R-:W-:Y:S02]  /*01d0*/  LOP3.LUT R4, R19, 0x28, R0, 0xfe, !PT ;  /* 0x0000002813047812 */ /* 0x000fe400078efe00 */
[----:B------:R-:W-:Y:S02]  /*01e0*/  LOP3.LUT R6, R19, 0x30, R0, 0xfe, !PT ;  /* 0x0000003013067812 */ /* 0x000fe400078efe00 */
[----:B------:R-:W-:Y:S02]  /*01f0*/  LOP3.LUT R7, R19, 0x38, R0, 0xfe, !PT ;  /* 0x0000003813077812 */ /* 0x000fe400078efe00 */
[----:B------:R-:W-:-:S02]  /*0200*/  ISETP.LT.AND P4, PT, R8, 0x20000, !P0 ;  /* 0x000200000800780c */ /* 0x000fc40004781270 */
[----:B------:R-:W-:Y:S02]  /*0210*/  ISETP.LT.AND P3, PT, R4, 0x20000, !P0 ;  /* 0x000200000400780c */ /* 0x000fe40004761270 */
[----:B------:R-:W-:Y:S02]  /*0220*/  ISETP.LT.AND P2, PT, R6, 0x20000, !P0 ;  /* 0x000200000600780c */ /* 0x000fe40004741270 */
[----:B------:R-:W-:Y:S01]  /*0230*/  ISETP.LT.AND P0, PT, R7, 0x20000, !P0 ;  /* 0x000200000700780c */ /* 0x000fe20004701270 */
[C---:B------:R-:W-:Y:S02]  /*0240*/  VIADD R7, R5.reuse, 0x90 ;  /* 0x0000009005077836 */ /* 0x040fe40000000000 */
[C---:B------:R-:W-:Y:S02]  /*0250*/  VIADD R9, R5.reuse, 0xd8 ;  /* 0x000000d805097836 */ /* 0x040fe40000000000 */
[C---:B------:R-:W-:Y:S02]  /*0260*/  VIADD R11, R5.reuse, 0x120 ;  /* 0x00000120050b7836 */ /* 0x040fe40000000000 */
[----:B------:R-:W-:-:S02]  /*0270*/  VIADD R13, R5, 0x168 ;  /* 0x00000168050d7836 */ /* 0x000fc40000000000 */
[C---:B------:R-:W-:Y:S02]  /*0280*/  VIADD R23, R5.reuse, 0x1b0 ;  /* 0x000001b005177836 */ /* 0x040fe40000000000 */
[C---:B------:R-:W-:Y:S02]  /*0290*/  VIADD R25, R5.reuse, 0x1f8 ;  /* 0x000001f805197836 */ /* 0x040fe40000000000 */
[----:B-1----:R-:W-:-:S04]  /*02a0*/  IMAD.WIDE R2, R5, 0x4, R16 ;  /* 0x0000000405027825 */ /* 0x002fc800078e0210 */
[----:B------:R-:W-:-:S04]  /*02b0*/  IMAD.WIDE R4, R7, 0x4, R16 ;  /* 0x0000000407047825 */ /* 0x000fc800078e0210 */
[----:B------:R-:W-:-:S04]  /*02c0*/  IMAD.WIDE R6, R9, 0x4, R16 ;  /* 0x0000000409067825 */ /* 0x000fc800078e0210 */
[----:B------:R-:W-:Y:S01]  /*02d0*/  IMAD.WIDE R8, R11, 0x4, R16 ;  /* 0x000000040b087825 */ /* 0x000fe200078e0210 */
[----:B------:R-:W-:-:S03]  /*02e0*/  CS2R R20, SRZ ;  /* 0x0000000000147805 */ /* 0x000fc6000001ff00 */
[----:B------:R-:W-:-:S03]  /*02f0*/  IMAD.WIDE R10, R13, 0x4, R16 ;  /* 0x000000040d0a7825 */ /* 0x000fc600078e0210 */
[----:B------:R1:W3:Y:S01]  /*0300*/  @P6 LDG.E.EL R20, desc[UR6][R4.64] ;  /* 0x0000000604146981 */ /* 0x0002e2000c2e1900 */
[--C-:B------:R-:W-:Y:S01]  /*0310*/  IMAD.WIDE R12, R23, 0x4, R16.reuse ;  /* 0x00000004170c7825 */ /* 0x100fe200078e0210 */
[----:B------:R-:W-:Y:S02]  /*0320*/  CS2R R22, SRZ ;  /* 0x0000000000167805 */ /* 0x000fe4000001ff00 */
[----:B------:R-:W4:Y:S01]  /*0330*/  @P5 LDG.E.EL R21, desc[UR6][R6.64] ;  /* 0x0000000606155981 */ /* 0x000f22000c2e1900 */
[----:B------:R-:W-:Y:S01]  /*0340*/  IMAD.WIDE R16, R25, 0x4, R16 ;  /* 0x0000000419107825 */ /* 0x000fe200078e0210 */
[----:B------:R-:W-:Y:S02]  /*0350*/  CS2R R24, SRZ ;  /* 0x0000000000187805 */ /* 0x000fe4000001ff00 */
[----:B------:R-:W5:Y:S01]  /*0360*/  @P4 LDG.E.EL R22, desc[UR6][R8.64] ;  /* 0x0000000608164981 */ /* 0x000f62000c2e1900 */
[----:B------:R-:W-:-:S03]  /*0370*/  IMAD.MOV.U32 R26, RZ, RZ, RZ ;  /* 0x000000ffff1a7224 */ /* 0x000fc600078e00ff */
[----:B------:R-:W5:Y:S04]  /*0380*/  @P3 LDG.E.EL R24, desc[UR6][R10.64] ;  /* 0x000000060a183981 */ /* 0x000f68000c2e1900 */
[----:B------:R1:W5:Y:S04]  /*0390*/  @P2 LDG.E.EL R23, desc[UR6][R12.64] ;  /* 0x000000060c172981 */ /* 0x000368000c2e1900 */
[----:B------:R1:W5:Y:S04]  /*03a0*/  @P1 LDG.E.EL R25, desc[UR6][R2.64] ;  /* 0x0000000602191981 */ /* 0x000368000c2e1900 */
[----:B------:R-:W5:Y:S01]  /*03b0*/  @P0 LDG.E.EL R26, desc[UR6][R16.64] ;  /* 0x00000006101a0981 */ /* 0x000f62000c2e1900 */
[----:B------:R-:W1:Y:S01]  /*03c0*/  S2R R27, SR_TID.X ;  /* 0x00000000001b7919 */ /* 0x000e620000002100 */
[----:B------:R-:W1:Y:S01]  /*03d0*/  S2UR UR5, SR_CgaCtaId ;  /* 0x00000000000579c3 */ /* 0x000e620000008800 */
[----:B------:R-:W-:-:S02]  /*03e0*/  UMOV UR4, 0x400 ;  /* 0x0000040000047882 */ /* 0x000fc40000000000 */
[----:B01----:R-:W-:Y:S01]  /*03f0*/  UPRMT UR4, UR5, 0x654, UR4 ;  /* 0x0000065405047896 */ /* 0x003fe20008000004 */
[----:B------:R-:W-:Y:S01]  /*0400*/  IMAD.SHL.U32 R4, R27, 0x40, RZ ;  /* 0x000000401b047824 */ /* 0x000fe200078e00ff */
[----:B------:R-:W-:-:S04]  /*0410*/  SHF.R.U32.HI R5, RZ, 0x4, R27 ;  /* 0x00000004ff057819 */ /* 0x000fc8000001161b */
[----:B------:R-:W-:Y:S02]  /*0420*/  SGXT.U32 R5, R5, 0x3 ;  /* 0x000000030505781a */ /* 0x000fe40000000000 */
[----:B------:R-:W-:-:S04]  /*0430*/  LOP3.LUT R4, R4, 0x3c0, RZ, 0xc0, !PT ;  /* 0x000003c004047812 */ /* 0x000fc800078ec0ff */
[C---:B------:R-:W-:Y:S02]  /*0440*/  LOP3.LUT R5, R4.reuse, R5, RZ, 0xfc, !PT ;  /* 0x0000000504057212 */ /* 0x040fe400078efcff */
[----:B------:R-:W-:-:S05]  /*0450*/  LEA.HI R4, R4, UR4, RZ, 0x1e ;  /* 0x0000000404047c11 */ /* 0x000fca000f8ff0ff */
[----:B------:R-:W-:Y:S01]  /*0460*/  IMAD R13, R5, 0x4, R4 ;  /* 0x00000004050d7824 */ /* 0x000fe200078e0204 */
[C---:B------:R-:W-:Y:S01]  /*0470*/  LOP3.LUT R2, R27.reuse, 0x70, RZ, 0xc0, !PT ;  /* 0x000000701b027812 */ /* 0x040fe200078ec0ff */
[----:B------:R-:W-:-:S04]  /*0480*/  IMAD.SHL.U32 R8, R27, 0x4, RZ ;  /* 0x000000041b087824 */ /* 0x000fc800078e00ff */
[----:B------:R-:W-:Y:S01]  /*0490*/  VIADD R3, R2, UR4 ;  /* 0x0000000402037c36 */ /* 0x000fe20008000000 */
[----:B------:R-:W-:-:S05]  /*04a0*/  LOP3.LUT R8, R8, 0x1fc, RZ, 0xc0, !PT ;  /* 0x000001fc08087812 */ /* 0x000fca00078ec0ff */
[----:B------:R-:W-:Y:S02]  /*04b0*/  IMAD R4, R8, 0x4, R3 ;  /* 0x0000000408047824 */ /* 0x000fe400078e0203 */
[----:B------:R-:W-:Y:S01]  /*04c0*/  IMAD.SHL.U32 R18, R18, 0x4, RZ ;  /* 0x0000000412127824 */ /* 0x000fe200078e00ff */
[----:B------:R-:W0:Y:S04]  /*04d0*/  LDC.64 R2, c[0x0][0x218] ;  /* 0x00008600ff027b82 */ /* 0x000e280000000a00 */
[----:B------:R-:W-:-:S04]  /*04e0*/  LOP3.LUT R18, R19, 0x3c, R18, 0xf8, !PT ;  /* 0x0000003c13127812 */ /* 0x000fc800078ef812 */
[----:B------:R-:W-:-:S04]  /*04f0*/  SHF.R.S32.HI R9, RZ, 0x1f, R18 ;  /* 0x0000001fff097819 */ /* 0x000fc80000011412 */
[----:B------:R-:W-:-:S04]  /*0500*/  LEA.HI R9, R9, R18, RZ, 0x8 ;  /* 0x0000001209097211 */ /* 0x000fc800078f40ff */
[----:B------:R-:W-:Y:S02]  /*0510*/  LOP3.LUT R11, R9, 0xffffff00, RZ, 0xc0, !PT ;  /* 0xffffff00090b7812 */ /* 0x000fe400078ec0ff */
[----:B------:R-:W-:Y:S02]  /*0520*/  SHF.R.S32.HI R10, RZ, 0x8, R9 ;  /* 0x00000008ff0a7819 */ /* 0x000fe40000011409 */
[C---:B------:R-:W-:Y:S01]  /*0530*/  ISETP.GE.AND P0, PT, R18.reuse, 0x20000, PT ;  /* 0x000200001200780c */ /* 0x040fe20003f06270 */
[----:B------:R-:W-:Y:S01]  /*0540*/  IMAD.IADD R11, R18, 0x1, -R11 ;  /* 0x00000001120b7824 */ /* 0x000fe200078e0a0b */
[----:B------:R-:W-:Y:S02]  /*0550*/  LOP3.LUT R9, R15, R0, RZ, 0xfc, !PT ;  /* 0x000000000f097212 */ /* 0x000fe400078efcff */
[----:B------:R-:W-:Y:S01]  /*0560*/  LOP3.LUT R0, R15, 0x8, R0, 0xfe, !PT ;  /* 0x000000080f007812 */ /* 0x000fe200078efe00 */
[----:B------:R-:W-:Y:S01]  /*0570*/  IMAD R12, R10, 0x900, R11 ;  /* 0x000009000a0c7824 */ /* 0x000fe200078e020b */
[----:B------:R-:W-:-:S02]  /*0580*/  ISETP.LT.AND P1, PT, R9, 0x9, !P0 ;  /* 0x000000090900780c */ /* 0x000fc40004721270 */
[----:B------:R-:W-:Y:S01]  /*0590*/  ISETP.LT.AND P0, PT, R0, 0x9, !P0 ;  /* 0x000000090000780c */ /* 0x000fe20004701270 */
[----:B------:R-:W-:-:S04]  /*05a0*/  IMAD R11, R9, 0x100, R12 ;  /* 0x00000100090b7824 */ /* 0x000fc800078e020c */
[----:B0-----:R-:W-:Y:S01]  /*05b0*/  IMAD.WIDE R10, R11, 0x4, R2 ;  /* 0x000000040b0a7825 */ /* 0x001fe200078e0202 */
[----:B--2---:R-:W-:Y:S04]  /*05c0*/  STS [R13+0x20], R14 ;  /* 0x0000200e0d007388 */ /* 0x004fe80000000800 */
[----:B---3--:R-:W-:Y:S04]  /*05d0*/  STS [R13+0x40], R20 ;  /* 0x000040140d007388 */ /* 0x008fe80000000800 */
[----:B----4-:R-:W-:Y:S04]  /*05e0*/  STS [R13+0x60], R21 ;  /* 0x000060150d007388 */ /* 0x010fe80000000800 */
[----:B-----5:R-:W-:Y:S04]  /*05f0*/  STS [R13+0x80], R22 ;  /* 0x000080160d007388 */ /* 0x020fe80000000800 */
[----:B------:R-:W-:Y:S04]  /*0600*/  STS [R13+0xa0], R24 ;  /* 0x0000a0180d007388 */ /* 0x000fe80000000800 */
[----:B------:R-:W-:Y:S04]  /*0610*/  STS [R13+0xc0], R23 ;  /* 0x0000c0170d007388 */ /* 0x000fe80000000800 */
[----:B------:R-:W-:Y:S04]  /*0620*/  STS [R13], R25 ;  /* 0x000000190d007388 */ /* 0x000fe80000000800 */
[----:B------:R0:W-:Y:S01]  /*0630*/  STS [R13+0xe0], R26 ;  /* 0x0000e01a0d007388 */ /* 0x0001e20000000800 */
[----:B------:R-:W-:Y:S06]  /*0640*/  BAR.SYNC.DEFER_BLOCKING 0x0 ;  /* 0x0000000000007b1d */ /* 0x000fec0000010000 */
[----:B------:R-:W1:Y:S01]  /*0650*/  LDS.128 R4, [R4] ;  /* 0x0000000004047984 */ /* 0x000e620000000c00 */
[----:B0-----:R-:W-:-:S04]  /*0660*/  LOP3.LUT R13, R8, 0x200, RZ, 0xfc, !PT ;  /* 0x00000200080d7812 */ /* 0x001fc800078efcff */
[----:B------:R-:W-:-:S04]  /*0670*/  SHF.R.U32.HI R13, RZ, 0x2, R13 ;  /* 0x00000002ff0d7819 */ /* 0x000fc8000001160d */
[----:B------:R-:W-:-:S05]  /*0680*/  LOP3.LUT R13, R13, 0xf0, RZ, 0xc0, !PT ;  /* 0x000000f00d0d7812 */ /* 0x000fca00078ec0ff */
[----:B------:R-:W-:-:S04]  /*0690*/  VIADD R13, R13, UR4 ;  /* 0x000000040d0d7c36 */ /* 0x000fc80008000000 */
[----:B------:R-:W-:Y:S01]  /*06a0*/  IMAD R13, R8, 0x4, R13 ;  /* 0x00000004080d7824 */ /* 0x000fe200078e020d */
[----:B-1----:R0:W-:Y:S02]  /*06b0*/  @P1 STG.E.128 desc[UR6][R10.64], R4 ;  /* 0x000000040a001986 */ /* 0x0021e4000c101d06 */
[----:B0-----:R-:W-:Y:S05]  /*06c0*/  @!P0 EXIT ;  /* 0x000000000000894d */ /* 0x001fea0003800000 */
[----:B0-----:R-:W0:Y:S01]  /*06d0*/  LDS.128 R8, [R13+0x800] ;  /* 0x000800000d087984 */ /* 0x001e220000000c00 */
[----:B------:R-:W-:-:S04]  /*06e0*/  IMAD R5, R0, 0x100, R12 ;  /* 0x0000010000057824 */ /* 0x000fc800078e020c */
[----:B------:R-:W-:-:S05]  /*06f0*/  IMAD.WIDE R2, R5, 0x4, R2 ;  /* 0x0000000405027825 */ /* 0x000fca00078e0202 */
[----:B0-----:R-:W-:Y:S01]  /*0700*/  STG.E.128 desc[UR6][R2.64], R8 ;  /* 0x0000000802007986 */ /* 0x001fe2000c101d06 */
[----:B------:R-:W-:Y:S05]  /*0710*/  EXIT ;  /* 0x000000000000794d */ /* 0x000fea0003800000 */
.L_x_0:
[----:B------:R-:W-:-:S00]  /*0720*/  BRA `(.L_x_0) ;  /* 0xfffffffc00fc7947 */ /* 0x000fc0000383ffff */
[----:B------:R-:W-:-:S00]  /*0730*/  NOP ;  /* 0x0000000000007918 */ /* 0x000fc00000000000 */
        /* <DEDUP_REMOVED lines=12> */
.L_x_1:


//--------------------- .nv.shared.triton_poi_fused_41 --------------------------
	.section	.nv.shared.triton_poi_fused_41,"aw",@nobits
	.sectionflags	@""
	.align	16
	.zero		1024


//--------------------- .nv.constant0.triton_poi_fused_41 --------------------------
	.section	.nv.constant0.triton_poi_fused_41,"a",@progbits
	.sectionflags	@""
	.align	4
.nv.constant0.triton_poi_fused_41:
	.zero		552
